//
// Generated by NVIDIA NVVM Compiler
//
// Compiler Build ID: CL-36424714
// Cuda compilation tools, release 13.0, V13.0.88
// Based on NVVM 20.0.0
//

.version 9.0
.target sm_100
.address_size 64

	// .globl	_Z16attention_kernelPA64_fS0_S0_PA512_f
// _ZZ16attention_kernelPA64_fS0_S0_PA512_fE2Qi has been demoted
// _ZZ16attention_kernelPA64_fS0_S0_PA512_fE2Kj has been demoted

.visible .entry _Z16attention_kernelPA64_fS0_S0_PA512_f(
	.param .u64 .ptr .align 1 _Z16attention_kernelPA64_fS0_S0_PA512_f_param_0,
	.param .u64 .ptr .align 1 _Z16attention_kernelPA64_fS0_S0_PA512_f_param_1,
	.param .u64 .ptr .align 1 _Z16attention_kernelPA64_fS0_S0_PA512_f_param_2,
	.param .u64 .ptr .align 1 _Z16attention_kernelPA64_fS0_S0_PA512_f_param_3
)
{
	.reg .pred 	%p<9>;
	.reg .b32 	%r<26>;
	.reg .b32 	%f<202>;
	.reg .b64 	%rd<28>;
	.reg .b64 	%fd<129>;
	// demoted variable
	.shared .align 4 .b8 _ZZ16attention_kernelPA64_fS0_S0_PA512_fE2Qi[4096];
	// demoted variable
	.shared .align 4 .b8 _ZZ16attention_kernelPA64_fS0_S0_PA512_fE2Kj[4096];
	ld.param.u64 	%rd11, [_Z16attention_kernelPA64_fS0_S0_PA512_f_param_0];
	ld.param.u64 	%rd12, [_Z16attention_kernelPA64_fS0_S0_PA512_f_param_1];
	ld.param.u64 	%rd13, [_Z16attention_kernelPA64_fS0_S0_PA512_f_param_3];
	cvta.to.global.u64 	%rd1, %rd11;
	cvta.to.global.u64 	%rd14, %rd12;
	cvta.to.global.u64 	%rd15, %rd13;
	mov.u32 	%r1, %tid.x;
	mov.u32 	%r2, %tid.y;
	shl.b32 	%r15, %r2, 8;
	mov.u32 	%r16, _ZZ16attention_kernelPA64_fS0_S0_PA512_fE2Qi;
	add.s32 	%r3, %r16, %r15;
	mov.u32 	%r17, _ZZ16attention_kernelPA64_fS0_S0_PA512_fE2Kj;
	add.s32 	%r18, %r17, %r15;
	shl.b32 	%r19, %r1, 8;
	add.s32 	%r4, %r17, %r19;
	shl.b32 	%r20, %r1, 2;
	add.s32 	%r5, %r3, %r20;
	add.s32 	%r6, %r18, %r20;
	mul.wide.u32 	%rd16, %r2, 2048;
	mul.wide.u32 	%rd17, %r1, 4;
	add.s64 	%rd18, %rd16, %rd17;
	add.s64 	%rd2, %rd15, %rd18;
	mul.wide.u32 	%rd19, %r2, 256;
	add.s64 	%rd20, %rd19, %rd17;
	add.s64 	%rd21, %rd20, %rd14;
	add.s64 	%rd3, %rd21, 128;
	mov.b32 	%r23, 0;
$L__BB0_1:
	shl.b32 	%r21, %r23, 4;
	add.s32 	%r8, %r21, %r2;
	setp.gt.u32 	%p1, %r8, 511;
	@%p1 bra 	$L__BB0_10;
	setp.gt.u32 	%p2, %r1, 63;
	cvt.u64.u32 	%rd4, %r8;
	@%p2 bra 	$L__BB0_10;
	setp.gt.u32 	%p3, %r1, 47;
	shl.b64 	%rd22, %rd4, 8;
	add.s64 	%rd23, %rd1, %rd22;
	add.s64 	%rd5, %rd23, %rd17;
	ld.global.f32 	%f1, [%rd5];
	st.shared.f32 	[%r5], %f1;
	@%p3 bra 	$L__BB0_10;
	setp.gt.u32 	%p4, %r1, 31;
	ld.global.f32 	%f2, [%rd5+64];
	st.shared.f32 	[%r5+64], %f2;
	@%p4 bra 	$L__BB0_10;
	setp.gt.u32 	%p5, %r1, 15;
	ld.global.f32 	%f3, [%rd5+128];
	st.shared.f32 	[%r5+128], %f3;
	@%p5 bra 	$L__BB0_10;
	ld.global.f32 	%f4, [%rd5+192];
	st.shared.f32 	[%r5+192], %f4;
	bar.sync 	0;
	mul.wide.u32 	%rd25, %r23, 32768;
	add.s64 	%rd27, %rd2, %rd25;
	mov.b32 	%r25, -16;
	mov.u64 	%rd26, %rd3;
	mov.u32 	%r24, %r2;
$L__BB0_7:
	add.s32 	%r25, %r25, 16;
	setp.gt.u32 	%p6, %r24, 511;
	@%p6 bra 	$L__BB0_10;
	ld.global.f32 	%f5, [%rd26+-128];
	st.shared.f32 	[%r6], %f5;
	ld.global.f32 	%f6, [%rd26+-64];
	st.shared.f32 	[%r6+64], %f6;
	ld.global.f32 	%f7, [%rd26];
	st.shared.f32 	[%r6+128], %f7;
	ld.global.f32 	%f8, [%rd26+64];
	st.shared.f32 	[%r6+192], %f8;
	bar.sync 	0;
	ld.shared.f32 	%f9, [%r3];
	ld.shared.f32 	%f10, [%r4];
	mul.f32 	%f11, %f9, %f10;
	cvt.f64.f32 	%fd1, %f11;
	add.f64 	%fd2, %fd1, 0d0000000000000000;
	ld.shared.f32 	%f12, [%r3+4];
	ld.shared.f32 	%f13, [%r4+4];
	mul.f32 	%f14, %f12, %f13;
	cvt.f64.f32 	%fd3, %f14;
	add.f64 	%fd4, %fd2, %fd3;
	ld.shared.f32 	%f15, [%r3+8];
	ld.shared.f32 	%f16, [%r4+8];
	mul.f32 	%f17, %f15, %f16;
	cvt.f64.f32 	%fd5, %f17;
	add.f64 	%fd6, %fd4, %fd5;
	ld.shared.f32 	%f18, [%r3+12];
	ld.shared.f32 	%f19, [%r4+12];
	mul.f32 	%f20, %f18, %f19;
	cvt.f64.f32 	%fd7, %f20;
	add.f64 	%fd8, %fd6, %fd7;
	ld.shared.f32 	%f21, [%r3+16];
	ld.shared.f32 	%f22, [%r4+16];
	mul.f32 	%f23, %f21, %f22;
	cvt.f64.f32 	%fd9, %f23;
	add.f64 	%fd10, %fd8, %fd9;
	ld.shared.f32 	%f24, [%r3+20];
	ld.shared.f32 	%f25, [%r4+20];
	mul.f32 	%f26, %f24, %f25;
	cvt.f64.f32 	%fd11, %f26;
	add.f64 	%fd12, %fd10, %fd11;
	ld.shared.f32 	%f27, [%r3+24];
	ld.shared.f32 	%f28, [%r4+24];
	mul.f32 	%f29, %f27, %f28;
	cvt.f64.f32 	%fd13, %f29;
	add.f64 	%fd14, %fd12, %fd13;
	ld.shared.f32 	%f30, [%r3+28];
	ld.shared.f32 	%f31, [%r4+28];
	mul.f32 	%f32, %f30, %f31;
	cvt.f64.f32 	%fd15, %f32;
	add.f64 	%fd16, %fd14, %fd15;
	ld.shared.f32 	%f33, [%r3+32];
	ld.shared.f32 	%f34, [%r4+32];
	mul.f32 	%f35, %f33, %f34;
	cvt.f64.f32 	%fd17, %f35;
	add.f64 	%fd18, %fd16, %fd17;
	ld.shared.f32 	%f36, [%r3+36];
	ld.shared.f32 	%f37, [%r4+36];
	mul.f32 	%f38, %f36, %f37;
	cvt.f64.f32 	%fd19, %f38;
	add.f64 	%fd20, %fd18, %fd19;
	ld.shared.f32 	%f39, [%r3+40];
	ld.shared.f32 	%f40, [%r4+40];
	mul.f32 	%f41, %f39, %f40;
	cvt.f64.f32 	%fd21, %f41;
	add.f64 	%fd22, %fd20, %fd21;
	ld.shared.f32 	%f42, [%r3+44];
	ld.shared.f32 	%f43, [%r4+44];
	mul.f32 	%f44, %f42, %f43;
	cvt.f64.f32 	%fd23, %f44;
	add.f64 	%fd24, %fd22, %fd23;
	ld.shared.f32 	%f45, [%r3+48];
	ld.shared.f32 	%f46, [%r4+48];
	mul.f32 	%f47, %f45, %f46;
	cvt.f64.f32 	%fd25, %f47;
	add.f64 	%fd26, %fd24, %fd25;
	ld.shared.f32 	%f48, [%r3+52];
	ld.shared.f32 	%f49, [%r4+52];
	mul.f32 	%f50, %f48, %f49;
	cvt.f64.f32 	%fd27, %f50;
	add.f64 	%fd28, %fd26, %fd27;
	ld.shared.f32 	%f51, [%r3+56];
	ld.shared.f32 	%f52, [%r4+56];
	mul.f32 	%f53, %f51, %f52;
	cvt.f64.f32 	%fd29, %f53;
	add.f64 	%fd30, %fd28, %fd29;
	ld.shared.f32 	%f54, [%r3+60];
	ld.shared.f32 	%f55, [%r4+60];
	mul.f32 	%f56, %f54, %f55;
	cvt.f64.f32 	%fd31, %f56;
	add.f64 	%fd32, %fd30, %fd31;
	ld.shared.f32 	%f57, [%r3+64];
	ld.shared.f32 	%f58, [%r4+64];
	mul.f32 	%f59, %f57, %f58;
	cvt.f64.f32 	%fd33, %f59;
	add.f64 	%fd34, %fd32, %fd33;
	ld.shared.f32 	%f60, [%r3+68];
	ld.shared.f32 	%f61, [%r4+68];
	mul.f32 	%f62, %f60, %f61;
	cvt.f64.f32 	%fd35, %f62;
	add.f64 	%fd36, %fd34, %fd35;
	ld.shared.f32 	%f63, [%r3+72];
	ld.shared.f32 	%f64, [%r4+72];
	mul.f32 	%f65, %f63, %f64;
	cvt.f64.f32 	%fd37, %f65;
	add.f64 	%fd38, %fd36, %fd37;
	ld.shared.f32 	%f66, [%r3+76];
	ld.shared.f32 	%f67, [%r4+76];
	mul.f32 	%f68, %f66, %f67;
	cvt.f64.f32 	%fd39, %f68;
	add.f64 	%fd40, %fd38, %fd39;
	ld.shared.f32 	%f69, [%r3+80];
	ld.shared.f32 	%f70, [%r4+80];
	mul.f32 	%f71, %f69, %f70;
	cvt.f64.f32 	%fd41, %f71;
	add.f64 	%fd42, %fd40, %fd41;
	ld.shared.f32 	%f72, [%r3+84];
	ld.shared.f32 	%f73, [%r4+84];
	mul.f32 	%f74, %f72, %f73;
	cvt.f64.f32 	%fd43, %f74;
	add.f64 	%fd44, %fd42, %fd43;
	ld.shared.f32 	%f75, [%r3+88];
	ld.shared.f32 	%f76, [%r4+88];
	mul.f32 	%f77, %f75, %f76;
	cvt.f64.f32 	%fd45, %f77;
	add.f64 	%fd46, %fd44, %fd45;
	ld.shared.f32 	%f78, [%r3+92];
	ld.shared.f32 	%f79, [%r4+92];
	mul.f32 	%f80, %f78, %f79;
	cvt.f64.f32 	%fd47, %f80;
	add.f64 	%fd48, %fd46, %fd47;
	ld.shared.f32 	%f81, [%r3+96];
	ld.shared.f32 	%f82, [%r4+96];
	mul.f32 	%f83, %f81, %f82;
	cvt.f64.f32 	%fd49, %f83;
	add.f64 	%fd50, %fd48, %fd49;
	ld.shared.f32 	%f84, [%r3+100];
	ld.shared.f32 	%f85, [%r4+100];
	mul.f32 	%f86, %f84, %f85;
	cvt.f64.f32 	%fd51, %f86;
	add.f64 	%fd52, %fd50, %fd51;
	ld.shared.f32 	%f87, [%r3+104];
	ld.shared.f32 	%f88, [%r4+104];
	mul.f32 	%f89, %f87, %f88;
	cvt.f64.f32 	%fd53, %f89;
	add.f64 	%fd54, %fd52, %fd53;
	ld.shared.f32 	%f90, [%r3+108];
	ld.shared.f32 	%f91, [%r4+108];
	mul.f32 	%f92, %f90, %f91;
	cvt.f64.f32 	%fd55, %f92;
	add.f64 	%fd56, %fd54, %fd55;
	ld.shared.f32 	%f93, [%r3+112];
	ld.shared.f32 	%f94, [%r4+112];
	mul.f32 	%f95, %f93, %f94;
	cvt.f64.f32 	%fd57, %f95;
	add.f64 	%fd58, %fd56, %fd57;
	ld.shared.f32 	%f96, [%r3+116];
	ld.shared.f32 	%f97, [%r4+116];
	mul.f32 	%f98, %f96, %f97;
	cvt.f64.f32 	%fd59, %f98;
	add.f64 	%fd60, %fd58, %fd59;
	ld.shared.f32 	%f99, [%r3+120];
	ld.shared.f32 	%f100, [%r4+120];
	mul.f32 	%f101, %f99, %f100;
	cvt.f64.f32 	%fd61, %f101;
	add.f64 	%fd62, %fd60, %fd61;
	ld.shared.f32 	%f102, [%r3+124];
	ld.shared.f32 	%f103, [%r4+124];
	mul.f32 	%f104, %f102, %f103;
	cvt.f64.f32 	%fd63, %f104;
	add.f64 	%fd64, %fd62, %fd63;
	ld.shared.f32 	%f105, [%r3+128];
	ld.shared.f32 	%f106, [%r4+128];
	mul.f32 	%f107, %f105, %f106;
	cvt.f64.f32 	%fd65, %f107;
	add.f64 	%fd66, %fd64, %fd65;
	ld.shared.f32 	%f108, [%r3+132];
	ld.shared.f32 	%f109, [%r4+132];
	mul.f32 	%f110, %f108, %f109;
	cvt.f64.f32 	%fd67, %f110;
	add.f64 	%fd68, %fd66, %fd67;
	ld.shared.f32 	%f111, [%r3+136];
	ld.shared.f32 	%f112, [%r4+136];
	mul.f32 	%f113, %f111, %f112;
	cvt.f64.f32 	%fd69, %f113;
	add.f64 	%fd70, %fd68, %fd69;
	ld.shared.f32 	%f114, [%r3+140];
	ld.shared.f32 	%f115, [%r4+140];
	mul.f32 	%f116, %f114, %f115;
	cvt.f64.f32 	%fd71, %f116;
	add.f64 	%fd72, %fd70, %fd71;
	ld.shared.f32 	%f117, [%r3+144];
	ld.shared.f32 	%f118, [%r4+144];
	mul.f32 	%f119, %f117, %f118;
	cvt.f64.f32 	%fd73, %f119;
	add.f64 	%fd74, %fd72, %fd73;
	ld.shared.f32 	%f120, [%r3+148];
	ld.shared.f32 	%f121, [%r4+148];
	mul.f32 	%f122, %f120, %f121;
	cvt.f64.f32 	%fd75, %f122;
	add.f64 	%fd76, %fd74, %fd75;
	ld.shared.f32 	%f123, [%r3+152];
	ld.shared.f32 	%f124, [%r4+152];
	mul.f32 	%f125, %f123, %f124;
	cvt.f64.f32 	%fd77, %f125;
	add.f64 	%fd78, %fd76, %fd77;
	ld.shared.f32 	%f126, [%r3+156];
	ld.shared.f32 	%f127, [%r4+156];
	mul.f32 	%f128, %f126, %f127;
	cvt.f64.f32 	%fd79, %f128;
	add.f64 	%fd80, %fd78, %fd79;
	ld.shared.f32 	%f129, [%r3+160];
	ld.shared.f32 	%f130, [%r4+160];
	mul.f32 	%f131, %f129, %f130;
	cvt.f64.f32 	%fd81, %f131;
	add.f64 	%fd82, %fd80, %fd81;
	ld.shared.f32 	%f132, [%r3+164];
	ld.shared.f32 	%f133, [%r4+164];
	mul.f32 	%f134, %f132, %f133;
	cvt.f64.f32 	%fd83, %f134;
	add.f64 	%fd84, %fd82, %fd83;
	ld.shared.f32 	%f135, [%r3+168];
	ld.shared.f32 	%f136, [%r4+168];
	mul.f32 	%f137, %f135, %f136;
	cvt.f64.f32 	%fd85, %f137;
	add.f64 	%fd86, %fd84, %fd85;
	ld.shared.f32 	%f138, [%r3+172];
	ld.shared.f32 	%f139, [%r4+172];
	mul.f32 	%f140, %f138, %f139;
	cvt.f64.f32 	%fd87, %f140;
	add.f64 	%fd88, %fd86, %fd87;
	ld.shared.f32 	%f141, [%r3+176];
	ld.shared.f32 	%f142, [%r4+176];
	mul.f32 	%f143, %f141, %f142;
	cvt.f64.f32 	%fd89, %f143;
	add.f64 	%fd90, %fd88, %fd89;
	ld.shared.f32 	%f144, [%r3+180];
	ld.shared.f32 	%f145, [%r4+180];
	mul.f32 	%f146, %f144, %f145;
	cvt.f64.f32 	%fd91, %f146;
	add.f64 	%fd92, %fd90, %fd91;
	ld.shared.f32 	%f147, [%r3+184];
	ld.shared.f32 	%f148, [%r4+184];
	mul.f32 	%f149, %f147, %f148;
	cvt.f64.f32 	%fd93, %f149;
	add.f64 	%fd94, %fd92, %fd93;
	ld.shared.f32 	%f150, [%r3+188];
	ld.shared.f32 	%f151, [%r4+188];
	mul.f32 	%f152, %f150, %f151;
	cvt.f64.f32 	%fd95, %f152;
	add.f64 	%fd96, %fd94, %fd95;
	ld.shared.f32 	%f153, [%r3+192];
	ld.shared.f32 	%f154, [%r4+192];
	mul.f32 	%f155, %f153, %f154;
	cvt.f64.f32 	%fd97, %f155;
	add.f64 	%fd98, %fd96, %fd97;
	ld.shared.f32 	%f156, [%r3+196];
	ld.shared.f32 	%f157, [%r4+196];
	mul.f32 	%f158, %f156, %f157;
	cvt.f64.f32 	%fd99, %f158;
	add.f64 	%fd100, %fd98, %fd99;
	ld.shared.f32 	%f159, [%r3+200];
	ld.shared.f32 	%f160, [%r4+200];
	mul.f32 	%f161, %f159, %f160;
	cvt.f64.f32 	%fd101, %f161;
	add.f64 	%fd102, %fd100, %fd101;
	ld.shared.f32 	%f162, [%r3+204];
	ld.shared.f32 	%f163, [%r4+204];
	mul.f32 	%f164, %f162, %f163;
	cvt.f64.f32 	%fd103, %f164;
	add.f64 	%fd104, %fd102, %fd103;
	ld.shared.f32 	%f165, [%r3+208];
	ld.shared.f32 	%f166, [%r4+208];
	mul.f32 	%f167, %f165, %f166;
	cvt.f64.f32 	%fd105, %f167;
	add.f64 	%fd106, %fd104, %fd105;
	ld.shared.f32 	%f168, [%r3+212];
	ld.shared.f32 	%f169, [%r4+212];
	mul.f32 	%f170, %f168, %f169;
	cvt.f64.f32 	%fd107, %f170;
	add.f64 	%fd108, %fd106, %fd107;
	ld.shared.f32 	%f171, [%r3+216];
	ld.shared.f32 	%f172, [%r4+216];
	mul.f32 	%f173, %f171, %f172;
	cvt.f64.f32 	%fd109, %f173;
	add.f64 	%fd110, %fd108, %fd109;
	ld.shared.f32 	%f174, [%r3+220];
	ld.shared.f32 	%f175, [%r4+220];
	mul.f32 	%f176, %f174, %f175;
	cvt.f64.f32 	%fd111, %f176;
	add.f64 	%fd112, %fd110, %fd111;
	ld.shared.f32 	%f177, [%r3+224];
	ld.shared.f32 	%f178, [%r4+224];
	mul.f32 	%f179, %f177, %f178;
	cvt.f64.f32 	%fd113, %f179;
	add.f64 	%fd114, %fd112, %fd113;
	ld.shared.f32 	%f180, [%r3+228];
	ld.shared.f32 	%f181, [%r4+228];
	mul.f32 	%f182, %f180, %f181;
	cvt.f64.f32 	%fd115, %f182;
	add.f64 	%fd116, %fd114, %fd115;
	ld.shared.f32 	%f183, [%r3+232];
	ld.shared.f32 	%f184, [%r4+232];
	mul.f32 	%f185, %f183, %f184;
	cvt.f64.f32 	%fd117, %f185;
	add.f64 	%fd118, %fd116, %fd117;
	ld.shared.f32 	%f186, [%r3+236];
	ld.shared.f32 	%f187, [%r4+236];
	mul.f32 	%f188, %f186, %f187;
	cvt.f64.f32 	%fd119, %f188;
	add.f64 	%fd120, %fd118, %fd119;
	ld.shared.f32 	%f189, [%r3+240];
	ld.shared.f32 	%f190, [%r4+240];
	mul.f32 	%f191, %f189, %f190;
	cvt.f64.f32 	%fd121, %f191;
	add.f64 	%fd122, %fd120, %fd121;
	ld.shared.f32 	%f192, [%r3+244];
	ld.shared.f32 	%f193, [%r4+244];
	mul.f32 	%f194, %f192, %f193;
	cvt.f64.f32 	%fd123, %f194;
	add.f64 	%fd124, %fd122, %fd123;
	ld.shared.f32 	%f195, [%r3+248];
	ld.shared.f32 	%f196, [%r4+248];
	mul.f32 	%f197, %f195, %f196;
	cvt.f64.f32 	%fd125, %f197;
	add.f64 	%fd126, %fd124, %fd125;
	ld.shared.f32 	%f198, [%r3+252];
	ld.shared.f32 	%f199, [%r4+252];
	mul.f32 	%f200, %f198, %f199;
	cvt.f64.f32 	%fd127, %f200;
	add.f64 	%fd128, %fd126, %fd127;
	bar.sync 	0;
	cvt.rn.f32.f64 	%f201, %fd128;
	st.global.f32 	[%rd27], %f201;
	setp.ne.s32 	%p7, %r25, 496;
	add.s64 	%rd26, %rd26, 4096;
	add.s32 	%r24, %r24, 16;
	add.s64 	%rd27, %rd27, 64;
	@%p7 bra 	$L__BB0_7;
	add.s32 	%r23, %r23, 1;
	setp.ne.s32 	%p8, %r23, 32;
	@%p8 bra 	$L__BB0_1;
$L__BB0_10:
	ret;

}


// ===== COMPILED SASS (sm_100) =====

	.target	sm_100

	.elftype	@"ET_EXEC"


//--------------------- .note.nv.tkinfo           --------------------------
	.section	.note.nv.tkinfo,"",@"SHT_NOTE"
	.sectionflags	@"SHF_NOTE_NV_TKINFO"
	.tkinfo
        /*0018*/ 	.word	0x00000002
        /*0030*/ 	.string	""
        /*0030*/ 	.string	"ptxas"
        /*0030*/ 	.string	"Cuda compilation tools, release 13.0, V13.0.88"
        /*0030*/ 	.string	"Build cuda_13.0.r13.0/compiler.36424714_0"
        /*0030*/ 	.string	"-arch sm_100 -m 64 "



//--------------------- .note.nv.cuinfo           --------------------------
	.section	.note.nv.cuinfo,"",@"SHT_NOTE"
	.sectionflags	@"SHF_NOTE_NV_CUINFO"
        /*0018*/ 	.short	0x0002
        /*001a*/ 	.short	0x0064
        /*001c*/ 	.short	0x0082
	.zero		2


//--------------------- .nv.info                  --------------------------
	.section	.nv.info,"",@"SHT_CUDA_INFO"
	.align	4


	//----- nvinfo : EIATTR_REGCOUNT
	.align		4
        /*0000*/ 	.byte	0x04, 0x2f
        /*0002*/ 	.short	(.L_1 - .L_0)
	.align		4
.L_0:
        /*0004*/ 	.word	index@(_Z16attention_kernelPA64_fS0_S0_PA512_f)
        /*0008*/ 	.word	0x00000020


	//----- nvinfo : EIATTR_FRAME_SIZE
	.align		4
.L_1:
        /*000c*/ 	.byte	0x04, 0x11
        /*000e*/ 	.short	(.L_3 - .L_2)
	.align		4
.L_2:
        /*0010*/ 	.word	index@(_Z16attention_kernelPA64_fS0_S0_PA512_f)
        /*0014*/ 	.word	0x00000000


	//----- nvinfo : EIATTR_MIN_STACK_SIZE
	.align		4
.L_3:
        /*0018*/ 	.byte	0x04, 0x12
        /*001a*/ 	.short	(.L_5 - .L_4)
	.align		4
.L_4:
        /*001c*/ 	.word	index@(_Z16attention_kernelPA64_fS0_S0_PA512_f)
        /*0020*/ 	.word	0x00000000
.L_5:


//--------------------- .nv.compat                --------------------------
	.section	.nv.compat,"",@"SHT_CUDA_COMPAT_INFO"
	.align	4
        /*0000*/ 	.byte	0x02, 0x09, 0x00, 0x00, 0x02, 0x02, 0x01, 0x00, 0x02, 0x05, 0x05, 0x00, 0x03, 0x07, 0x01, 0x01
        /*0010*/ 	.byte	0x02, 0x03, 0x00, 0x00, 0x02, 0x06, 0x01, 0x00, 0x04, 0x0b, 0x08, 0x00, 0x01, 0x00, 0x00, 0x00
        /*0020*/ 	.byte	0x00, 0x00, 0x00, 0x00


//--------------------- .nv.info._Z16attention_kernelPA64_fS0_S0_PA512_f --------------------------
	.section	.nv.info._Z16attention_kernelPA64_fS0_S0_PA512_f,"",@"SHT_CUDA_INFO"
	.sectionflags	@""
	.align	4


	//----- nvinfo : EIATTR_CUDA_API_VERSION
	.align		4
        /*0000*/ 	.byte	0x04, 0x37
        /*0002*/ 	.short	(.L_7 - .L_6)
.L_6:
        /*0004*/ 	.word	0x00000082


	//----- nvinfo : EIATTR_KPARAM_INFO
	.align		4
.L_7:
        /*0008*/ 	.byte	0x04, 0x17
        /*000a*/ 	.short	(.L_9 - .L_8)
.L_8:
        /*000c*/ 	.word	0x00000000
        /*0010*/ 	.short	0x0003
        /*0012*/ 	.short	0x0018
        /*0014*/ 	.byte	0x00, 0xf5, 0x21, 0x00


	//----- nvinfo : EIATTR_KPARAM_INFO
	.align		4
.L_9:
        /*0018*/ 	.byte	0x04, 0x17
        /*001a*/ 	.short	(.L_11 - .L_10)
.L_10:
        /*001c*/ 	.word	0x00000000
        /*0020*/ 	.short	0x0002
        /*0022*/ 	.short	0x0010
        /*0024*/ 	.byte	0x00, 0xf5, 0x21, 0x00


	//----- nvinfo : EIATTR_KPARAM_INFO
	.align		4
.L_11:
        /*0028*/ 	.byte	0x04, 0x17
        /*002a*/ 	.short	(.L_13 - .L_12)
.L_12:
        /*002c*/ 	.word	0x00000000
        /*0030*/ 	.short	0x0001
        /*0032*/ 	.short	0x0008
        /*0034*/ 	.byte	0x00, 0xf5, 0x21, 0x00


	//----- nvinfo : EIATTR_KPARAM_INFO
	.align		4
.L_13:
        /*0038*/ 	.byte	0x04, 0x17
        /*003a*/ 	.short	(.L_15 - .L_14)
.L_14:
        /*003c*/ 	.word	0x00000000
        /*0040*/ 	.short	0x0000
        /*0042*/ 	.short	0x0000
        /*0044*/ 	.byte	0x00, 0xf5, 0x21, 0x00


	//----- nvinfo : EIATTR_SPARSE_MMA_MASK
	.align		4
.L_15:
        /*0048*/ 	.byte	0x03, 0x50
        /*004a*/ 	.short	0x0000


	//----- nvinfo : EIATTR_MAXREG_COUNT
	.align		4
        /*004c*/ 	.byte	0x03, 0x1b
        /*004e*/ 	.short	0x00ff


	//----- nvinfo : EIATTR_NUM_BARRIERS
	.align		4
        /*0050*/ 	.byte	0x02, 0x4c
        /*0052*/ 	.byte	0x01
	.zero		1


	//----- nvinfo : EIATTR_MERCURY_ISA_VERSION
	.align		4
        /*0054*/ 	.byte	0x03, 0x5f
        /*0056*/ 	.short	0x0101


	//----- nvinfo : EIATTR_VRC_CTA_INIT_COUNT
	.align		4
        /*0058*/ 	.byte	0x02, 0x4a
	.zero		1
	.zero		1


	//----- nvinfo : EIATTR_EXIT_INSTR_OFFSETS
	.align		4
        /*005c*/ 	.byte	0x04, 0x1c
        /*005e*/ 	.short	(.L_17 - .L_16)


	//   ....[0]....
.L_16:
        /*0060*/ 	.word	0x000001b0


	//   ....[1]....
        /*0064*/ 	.word	0x000001d0


	//   ....[2]....
        /*0068*/ 	.word	0x00000260


	//   ....[3]....
        /*006c*/ 	.word	0x000002a0


	//   ....[4]....
        /*0070*/ 	.word	0x000002e0


	//   ....[5]....
        /*0074*/ 	.word	0x000003b0


	//   ....[6]....
        /*0078*/ 	.word	0x00001340


	//----- nvinfo : EIATTR_CBANK_PARAM_SIZE
	.align		4
.L_17:
        /*007c*/ 	.byte	0x03, 0x19
        /*007e*/ 	.short	0x0020


	//----- nvinfo : EIATTR_PARAM_CBANK
	.align		4
        /*0080*/ 	.byte	0x04, 0x0a
        /*0082*/ 	.short	(.L_19 - .L_18)
	.align		4
.L_18:
        /*0084*/ 	.word	index@(.nv.constant0._Z16attention_kernelPA64_fS0_S0_PA512_f)
        /*0088*/ 	.short	0x0380
        /*008a*/ 	.short	0x0020


	//----- nvinfo : EIATTR_SW_WAR
	.align		4
.L_19:
        /*008c*/ 	.byte	0x04, 0x36
        /*008e*/ 	.short	(.L_21 - .L_20)
.L_20:
        /*0090*/ 	.word	0x00000008
.L_21:


//--------------------- .nv.callgraph             --------------------------
	.section	.nv.callgraph,"",@"SHT_CUDA_CALLGRAPH"
	.align	4
	.sectionentsize	8
	.align		4
        /*0000*/ 	.word	0x00000000
	.align		4
        /*0004*/ 	.word	0xffffffff
	.align		4
        /*0008*/ 	.word	0x00000000
	.align		4
        /*000c*/ 	.word	0xfffffffe
	.align		4
        /*0010*/ 	.word	0x00000000
	.align		4
        /*0014*/ 	.word	0xfffffffd
	.align		4
        /*0018*/ 	.word	0x00000000
	.align		4
        /*001c*/ 	.word	0xfffffffc


//--------------------- .text._Z16attention_kernelPA64_fS0_S0_PA512_f --------------------------
	.section	.text._Z16attention_kernelPA64_fS0_S0_PA512_f,"ax",@progbits
	.align	128
        .global         _Z16attention_kernelPA64_fS0_S0_PA512_f
        .type           _Z16attention_kernelPA64_fS0_S0_PA512_f,@function
        .size           _Z16attention_kernelPA64_fS0_S0_PA512_f,(.L_x_3 - _Z16attention_kernelPA64_fS0_S0_PA512_f)
        .other          _Z16attention_kernelPA64_fS0_S0_PA512_f,@"STO_CUDA_ENTRY STV_DEFAULT"
_Z16attention_kernelPA64_fS0_S0_PA512_f:
.text._Z16attention_kernelPA64_fS0_S0_PA512_f:
[----:B------:R-:W-:Y:S01]  /*0000*/  LDC R1, c[0x0][0x37c] ;  /* 0x0000df00ff017b82 */ /* 0x000fe20000000800 */
[----:B------:R-:W0:Y:S07]  /*0010*/  S2R R6, SR_TID.X ;  /* 0x0000000000067919 */ /* 0x000e2e0000002100 */
[----:B------:R-:W1:Y:S01]  /*0020*/  S2UR UR6, SR_CgaCtaId ;  /* 0x00000000000679c3 */ /* 0x000e620000008800 */
[----:B------:R-:W2:Y:S01]  /*0030*/  LDCU.64 UR12, c[0x0][0x388] ;  /* 0x00007100ff0c77ac */ /* 0x000ea20008000a00 */
[----:B------:R-:W-:Y:S01]  /*0040*/  HFMA2 R16, -RZ, RZ, 0, 0 ;  /* 0x00000000ff107431 */ /* 0x000fe200000001ff */
[----:B------:R-:W3:Y:S01]  /*0050*/  S2R R5, SR_TID.Y ;  /* 0x0000000000057919 */ /* 0x000ee20000002200 */
[----:B------:R-:W4:Y:S01]  /*0060*/  LDCU.64 UR10, c[0x0][0x398] ;  /* 0x00007300ff0a77ac */ /* 0x000f220008000a00 */
[----:B------:R-:W-:Y:S01]  /*0070*/  UMOV UR4, 0x400 ;  /* 0x0000040000047882 */ /* 0x000fe20000000000 */
[----:B------:R-:W0:Y:S01]  /*0080*/  LDCU.64 UR8, c[0x0][0x358] ;  /* 0x00006b00ff0877ac */ /* 0x000e220008000a00 */
[----:B------:R-:W-:-:S02]  /*0090*/  UIADD3 UR5, UPT, UPT, UR4, 0x1000, URZ ;  /* 0x0000100004057890 */ /* 0x000fc4000fffe0ff */
[----:B-1----:R-:W-:Y:S02]  /*00a0*/  ULEA UR4, UR6, UR4, 0x18 ;  /* 0x0000000406047291 */ /* 0x002fe4000f8ec0ff */
[----:B------:R-:W-:Y:S01]  /*00b0*/  ULEA UR5, UR6, UR5, 0x18 ;  /* 0x0000000506057291 */ /* 0x000fe2000f8ec0ff */
[----:B0-----:R-:W-:-:S05]  /*00c0*/  IMAD.WIDE.U32 R26, R6, 0x4, RZ ;  /* 0x00000004061a7825 */ /* 0x001fca00078e00ff */
[C---:B------:R-:W-:Y:S02]  /*00d0*/  LEA R19, R6.reuse, UR5, 0x8 ;  /* 0x0000000506137c11 */ /* 0x040fe4000f8e40ff */
[C---:B---3--:R-:W-:Y:S01]  /*00e0*/  LEA R21, R5.reuse, UR4, 0x8 ;  /* 0x0000000405157c11 */ /* 0x048fe2000f8e40ff */
[C-C-:B------:R-:W-:Y:S01]  /*00f0*/  IMAD.WIDE.U32 R2, R5.reuse, 0x100, R26.reuse ;  /* 0x0000010005027825 */ /* 0x140fe200078e001a */
[C---:B------:R-:W-:Y:S02]  /*0100*/  LEA R17, R5.reuse, UR5, 0x8 ;  /* 0x0000000505117c11 */ /* 0x040fe4000f8e40ff */
[----:B------:R-:W-:Y:S01]  /*0110*/  LEA R18, R6, R21, 0x2 ;  /* 0x0000001506127211 */ /* 0x000fe200078e10ff */
[----:B------:R-:W-:Y:S01]  /*0120*/  IMAD.WIDE.U32 R8, R5, 0x800, R26 ;  /* 0x0000080005087825 */ /* 0x000fe200078e001a */
[----:B--2---:R-:W-:Y:S02]  /*0130*/  IADD3 R0, P1, PT, R2, UR12, RZ ;  /* 0x0000000c02007c10 */ /* 0x004fe4000ff3e0ff */
[----:B------:R-:W-:-:S02]  /*0140*/  LEA R17, R6, R17, 0x2 ;  /* 0x0000001106117211 */ /* 0x000fc400078e10ff */
[----:B----4-:R-:W-:Y:S02]  /*0150*/  IADD3 R24, P0, PT, R8, UR10, RZ ;  /* 0x0000000a08187c10 */ /* 0x010fe4000ff1e0ff */
[----:B------:R-:W-:Y:S02]  /*0160*/  IADD3 R0, P2, PT, R0, 0x80, RZ ;  /* 0x0000008000007810 */ /* 0x000fe40007f5e0ff */
[----:B------:R-:W-:Y:S02]  /*0170*/  IADD3.X R25, PT, PT, R9, UR11, RZ, P0, !PT ;  /* 0x0000000b09197c10 */ /* 0x000fe400087fe4ff */
[----:B------:R-:W-:-:S09]  /*0180*/  IADD3.X R2, PT, PT, RZ, UR13, R3, P2, P1 ;  /* 0x0000000dff027c10 */ /* 0x000fd200097e2403 */
.L_x_1:
[----:B------:R-:W-:-:S04]  /*0190*/  LEA R3, R16, R5, 0x4 ;  /* 0x0000000510037211 */ /* 0x000fc800078e20ff */
[----:B------:R-:W-:-:S13]  /*01a0*/  ISETP.GT.U32.AND P0, PT, R3, 0x1ff, PT ;  /* 0x000001ff0300780c */ /* 0x000fda0003f04070 */
[----:B-1----:R-:W-:Y:S05]  /*01b0*/  @P0 EXIT ;  /* 0x000000000000094d */ /* 0x002fea0003800000 */
[----:B------:R-:W-:-:S13]  /*01c0*/  ISETP.GT.U32.AND P0, PT, R6, 0x3f, PT ;  /* 0x0000003f0600780c */ /* 0x000fda0003f04070 */
[----:B------:R-:W-:Y:S05]  /*01d0*/  @P0 EXIT ;  /* 0x000000000000094d */ /* 0x000fea0003800000 */
[----:B------:R-:W0:Y:S02]  /*01e0*/  LDCU.64 UR4, c[0x0][0x380] ;  /* 0x00007000ff0477ac */ /* 0x000e240008000a00 */
[----:B0-----:R-:W-:-:S04]  /*01f0*/  LEA R9, P0, R3, UR4, 0x8 ;  /* 0x0000000403097c11 */ /* 0x001fc8000f8040ff */
[----:B------:R-:W-:Y:S02]  /*0200*/  LEA.HI.X R3, R3, UR5, RZ, 0x8, P0 ;  /* 0x0000000503037c11 */ /* 0x000fe400080f44ff */
[----:B------:R-:W-:-:S04]  /*0210*/  IADD3 R8, P0, PT, R26, R9, RZ ;  /* 0x000000091a087210 */ /* 0x000fc80007f1e0ff */
[----:B------:R-:W-:-:S05]  /*0220*/  IADD3.X R9, PT, PT, R27, R3, RZ, P0, !PT ;  /* 0x000000031b097210 */ /* 0x000fca00007fe4ff */
[----:B------:R-:W2:Y:S01]  /*0230*/  LDG.E R3, desc[UR8][R8.64] ;  /* 0x0000000808037981 */ /* 0x000ea2000c1e1900 */
[----:B------:R-:W-:-:S03]  /*0240*/  ISETP.GT.U32.AND P0, PT, R6, 0x2f, PT ;  /* 0x0000002f0600780c */ /* 0x000fc60003f04070 */
[----:B--2---:R0:W-:Y:S10]  /*0250*/  STS [R18], R3 ;  /* 0x0000000312007388 */ /* 0x0041f40000000800 */
[----:B------:R-:W-:Y:S05]  /*0260*/  @P0 EXIT ;  /* 0x000000000000094d */ /* 0x000fea0003800000 */
[----:B0-----:R-:W2:Y:S01]  /*0270*/  LDG.E R3, desc[UR8][R8.64+0x40] ;  /* 0x0000400808037981 */ /* 0x001ea2000c1e1900 */
[----:B------:R-:W-:-:S03]  /*0280*/  ISETP.GT.U32.AND P0, PT, R6, 0x1f, PT ;  /* 0x0000001f0600780c */ /* 0x000fc60003f04070 */
[----:B--2---:R0:W-:Y:S10]  /*0290*/  STS [R18+0x40], R3 ;  /* 0x0000400312007388 */ /* 0x0041f40000000800 */
[----:B------:R-:W-:Y:S05]  /*02a0*/  @P0 EXIT ;  /* 0x000000000000094d */ /* 0x000fea0003800000 */
[----:B0-----:R-:W2:Y:S01]  /*02b0*/  LDG.E R3, desc[UR8][R8.64+0x80] ;  /* 0x0000800808037981 */ /* 0x001ea2000c1e1900 */
[----:B------:R-:W-:-:S03]  /*02c0*/  ISETP.GT.U32.AND P0, PT, R6, 0xf, PT ;  /* 0x0000000f0600780c */ /* 0x000fc60003f04070 */
[----:B--2---:R0:W-:Y:S10]  /*02d0*/  STS [R18+0x80], R3 ;  /* 0x0000800312007388 */ /* 0x0041f40000000800 */
[----:B------:R-:W-:Y:S05]  /*02e0*/  @P0 EXIT ;  /* 0x000000000000094d */ /* 0x000fea0003800000 */
[----:B------:R-:W2:Y:S01]  /*02f0*/  LDG.E R9, desc[UR8][R8.64+0xc0] ;  /* 0x0000c00808097981 */ /* 0x000ea2000c1e1900 */
[----:B------:R-:W-:Y:S01]  /*0300*/  IMAD.WIDE.U32 R10, R16, 0x8000, R24 ;  /* 0x00008000100a7825 */ /* 0x000fe200078e0018 */
[----:B------:R-:W-:Y:S01]  /*0310*/  MOV R22, R0 ;  /* 0x0000000000167202 */ /* 0x000fe20000000f00 */
[----:B------:R-:W-:Y:S01]  /*0320*/  UMOV UR4, 0xfffffff0 ;  /* 0xfffffff000047882 */ /* 0x000fe20000000000 */
[----:B------:R-:W-:Y:S02]  /*0330*/  MOV R23, R2 ;  /* 0x0000000200177202 */ /* 0x000fe40000000f00 */
[----:B------:R-:W-:Y:S02]  /*0340*/  MOV R4, R10 ;  /* 0x0000000a00047202 */ /* 0x000fe40000000f00 */
[----:B0-----:R-:W-:Y:S02]  /*0350*/  MOV R3, R11 ;  /* 0x0000000b00037202 */ /* 0x001fe40000000f00 */
[----:B------:R-:W-:Y:S01]  /*0360*/  MOV R7, R5 ;  /* 0x0000000500077202 */ /* 0x000fe20000000f00 */
[----:B--2---:R0:W-:Y:S01]  /*0370*/  STS [R18+0xc0], R9 ;  /* 0x0000c00912007388 */ /* 0x0041e20000000800 */
[----:B------:R-:W-:Y:S06]  /*0380*/  BAR.SYNC.DEFER_BLOCKING 0x0 ;  /* 0x0000000000007b1d */ /* 0x000fec0000010000 */
.L_x_0:
[----:B------:R-:W-:Y:S01]  /*0390*/  ISETP.GT.U32.AND P0, PT, R7, 0x1ff, PT ;  /* 0x000001ff0700780c */ /* 0x000fe20003f04070 */
[----:B------:R-:W-:-:S12]  /*03a0*/  UIADD3 UR4, UPT, UPT, UR4, 0x10, URZ ;  /* 0x0000001004047890 */ /* 0x000fd8000fffe0ff */
[----:B-1----:R-:W-:Y:S05]  /*03b0*/  @P0 EXIT ;  /* 0x000000000000094d */ /* 0x002fea0003800000 */
[----:B------:R-:W2:Y:S04]  /*03c0*/  LDG.E R20, desc[UR8][R22.64+-0x80] ;  /* 0xffff800816147981 */ /* 0x000ea8000c1e1900 */
[----:B------:R-:W3:Y:S04]  /*03d0*/  LDG.E R10, desc[UR8][R22.64+-0x40] ;  /* 0xffffc008160a7981 */ /* 0x000ee8000c1e1900 */
[----:B------:R-:W4:Y:S04]  /*03e0*/  LDG.E R12, desc[UR8][R22.64] ;  /* 0x00000008160c7981 */ /* 0x000f28000c1e1900 */
[----:B------:R1:W5:Y:S01]  /*03f0*/  LDG.E R14, desc[UR8][R22.64+0x40] ;  /* 0x00004008160e7981 */ /* 0x000362000c1e1900 */
[----:B------:R-:W-:Y:S01]  /*0400*/  UISETP.NE.AND UP0, UPT, UR4, 0x1f0, UPT ;  /* 0x000001f00400788c */ /* 0x000fe2000bf05270 */
[----:B------:R-:W-:-:S02]  /*0410*/  IADD3 R7, PT, PT, R7, 0x10, RZ ;  /* 0x0000001007077810 */ /* 0x000fc40007ffe0ff */
[----:B-1----:R-:W-:-:S04]  /*0420*/  IADD3 R22, P0, PT, R22, 0x1000, RZ ;  /* 0x0000100016167810 */ /* 0x002fc80007f1e0ff */
[----:B------:R-:W-:Y:S01]  /*0430*/  IADD3.X R23, PT, PT, RZ, R23, RZ, P0, !PT ;  /* 0x00000017ff177210 */ /* 0x000fe200007fe4ff */
[----:B--2---:R-:W-:Y:S04]  /*0440*/  STS [R17], R20 ;  /* 0x0000001411007388 */ /* 0x004fe80000000800 */
[----:B---3--:R-:W-:Y:S04]  /*0450*/  STS [R17+0x40], R10 ;  /* 0x0000400a11007388 */ /* 0x008fe80000000800 */
[----:B----4-:R-:W-:Y:S04]  /*0460*/  STS [R17+0x80], R12 ;  /* 0x0000800c11007388 */ /* 0x010fe80000000800 */
[----:B-----5:R-:W-:Y:S01]  /*0470*/  STS [R17+0xc0], R14 ;  /* 0x0000c00e11007388 */ /* 0x020fe20000000800 */
[----:B------:R-:W-:Y:S06]  /*0480*/  BAR.SYNC.DEFER_BLOCKING 0x0 ;  /* 0x0000000000007b1d */ /* 0x000fec0000010000 */
[----:B0-----:R-:W-:Y:S04]  /*0490*/  LDS.128 R8, [R21] ;  /* 0x0000000015087984 */ /* 0x001fe80000000c00 */
[----:B------:R-:W0:Y:S02]  /*04a0*/  LDS.128 R12, [R19] ;  /* 0x00000000130c7984 */ /* 0x000e240000000c00 */
[----:B0-----:R-:W-:Y:S01]  /*04b0*/  FMUL R20, R8, R12 ;  /* 0x0000000c08147220 */ /* 0x001fe20000400000 */
[----:B------:R-:W-:Y:S01]  /*04c0*/  FMUL R13, R9, R13 ;  /* 0x0000000d090d7220 */ /* 0x000fe20000400000 */
[----:B------:R-:W-:-:S02]  /*04d0*/  FMUL R11, R11, R15 ;  /* 0x0000000f0b0b7220 */ /* 0x000fc40000400000 */
[----:B------:R0:W1:Y:S08]  /*04e0*/  F2F.F64.F32 R28, R20 ;  /* 0x00000014001c7310 */ /* 0x0000700000201800 */
[----:B------:R-:W2:Y:S01]  /*04f0*/  F2F.F64.F32 R8, R13 ;  /* 0x0000000d00087310 */ /* 0x000ea20000201800 */
[----:B0-----:R-:W-:Y:S01]  /*0500*/  FMUL R20, R10, R14 ;  /* 0x0000000e0a147220 */ /* 0x001fe20000400000 */
[----:B-1----:R-:W-:-:S06]  /*0510*/  DADD R28, RZ, R28 ;  /* 0x00000000ff1c7229 */ /* 0x002fcc000000001c */
[----:B------:R-:W0:Y:S02]  /*0520*/  F2F.F64.F32 R12, R20 ;  /* 0x00000014000c7310 */ /* 0x000e240000201800 */
[----:B--2---:R-:W-:-:S06]  /*0530*/  DADD R8, R28, R8 ;  /* 0x000000001c087229 */ /* 0x004fcc0000000008 */
[----:B------:R-:W1:Y:S02]  /*0540*/  F2F.F64.F32 R28, R11 ;  /* 0x0000000b001c7310 */ /* 0x000e640000201800 */
[----:B0-----:R-:W-:Y:S01]  /*0550*/  DADD R8, R8, R12 ;  /* 0x0000000008087229 */ /* 0x001fe2000000000c */
[----:B------:R-:W-:Y:S07]  /*0560*/  LDS.128 R12, [R19+0x10] ;  /* 0x00001000130c7984 */ /* 0x000fee0000000c00 */
[----:B-1----:R-:W-:-:S02]  /*0570*/  DADD R28, R8, R28 ;  /* 0x00000000081c7229 */ /* 0x002fc4000000001c */
[----:B------:R-:W0:Y:S02]  /*0580*/  LDS.128 R8, [R21+0x10] ;  /* 0x0000100015087984 */ /* 0x000e240000000c00 */
[----:B0-----:R-:W-:Y:S01]  /*0590*/  FMUL R20, R8, R12 ;  /* 0x0000000c08147220 */ /* 0x001fe20000400000 */
[----:B------:R-:W-:Y:S01]  /*05a0*/  FMUL R13, R9, R13 ;  /* 0x0000000d090d7220 */ /* 0x000fe20000400000 */
[----:B------:R-:W-:Y:S01]  /*05b0*/  FMUL R10, R10, R14 ;  /* 0x0000000e0a0a7220 */ /* 0x000fe20000400000 */
[----:B------:R-:W-:Y:S01]  /*05c0*/  FMUL R11, R11, R15 ;  /* 0x0000000f0b0b7220 */ /* 0x000fe20000400000 */
[----:B------:R-:W0:Y:S08]  /*05d0*/  F2F.F64.F32 R8, R20 ;  /* 0x0000001400087310 */ /* 0x000e300000201800 */
[----:B------:R-:W1:Y:S01]  /*05e0*/  F2F.F64.F32 R12, R13 ;  /* 0x0000000d000c7310 */ /* 0x000e620000201800 */
[----:B0-----:R-:W-:-:S07]  /*05f0*/  DADD R8, R28, R8 ;  /* 0x000000001c087229 */ /* 0x001fce0000000008 */
[----:B------:R-:W0:Y:S01]  /*0600*/  F2F.F64.F32 R28, R10 ;  /* 0x0000000a001c7310 */ /* 0x000e220000201800 */
[----:B-1----:R-:W-:-:S07]  /*0610*/  DADD R14, R8, R12 ;  /* 0x00000000080e7229 */ /* 0x002fce000000000c */
[----:B------:R-:W1:Y:S01]  /*0620*/  F2F.F64.F32 R8, R11 ;  /* 0x0000000b00087310 */ /* 0x000e620000201800 */
[----:B0-----:R-:W-:Y:S02]  /*0630*/  DADD R28, R14, R28 ;  /* 0x000000000e1c7229 */ /* 0x001fe4000000001c */
[----:B------:R-:W-:Y:S06]  /*0640*/  LDS.128 R12, [R19+0x20] ;  /* 0x00002000130c7984 */ /* 0x000fec0000000c00 */
[----:B-1----:R-:W-:Y:S01]  /*0650*/  DADD R28, R28, R8 ;  /* 0x000000001c1c7229 */ /* 0x002fe20000000008 */
[----:B------:R-:W0:Y:S02]  /*0660*/  LDS.128 R8, [R21+0x20] ;  /* 0x0000200015087984 */ /* 0x000e240000000c00 */
[----:B0-----:R-:W-:Y:S01]  /*0670*/  FMUL R8, R8, R12 ;  /* 0x0000000c08087220 */ /* 0x001fe20000400000 */
[----:B------:R-:W-:Y:S01]  /*0680*/  FMUL R20, R9, R13 ;  /* 0x0000000d09147220 */ /* 0x000fe20000400000 */
[----:B------:R-:W-:Y:S01]  /*0690*/  FMUL R14, R10, R14 ;  /* 0x0000000e0a0e7220 */ /* 0x000fe20000400000 */
[----:B------:R-:W-:-:S02]  /*06a0*/  FMUL R11, R11, R15 ;  /* 0x0000000f0b0b7220 */ /* 0x000fc40000400000 */
[----:B------:R-:W-:Y:S08]  /*06b0*/  F2F.F64.F32 R12, R20 ;  /* 0x00000014000c7310 */ /* 0x000ff00000201800 */
[----:B------:R-:W0:Y:S02]  /*06c0*/  F2F.F64.F32 R8, R8 ;  /* 0x0000000800087310 */ /* 0x000e240000201800 */
[----:B0-----:R-:W-:-:S06]  /*06d0*/  DADD R8, R28, R8 ;  /* 0x000000001c087229 */ /* 0x001fcc0000000008 */
[----:B------:R-:W0:Y:S02]  /*06e0*/  F2F.F64.F32 R28, R14 ;  /* 0x0000000e001c7310 */ /* 0x000e240000201800 */
[----:B------:R-:W-:-:S06]  /*06f0*/  DADD R12, R8, R12 ;  /* 0x00000000080c7229 */ /* 0x000fcc000000000c */
[----:B------:R-:W1:Y:S02]  /*0700*/  F2F.F64.F32 R8, R11 ;  /* 0x0000000b00087310 */ /* 0x000e640000201800 */
[----:B0-----:R-:W-:Y:S02]  /*0710*/  DADD R28, R12, R28 ;  /* 0x000000000c1c7229 */ /* 0x001fe4000000001c */
[----:B------:R-:W-:Y:S06]  /*0720*/  LDS.128 R12, [R19+0x30] ;  /* 0x00003000130c7984 */ /* 0x000fec0000000c00 */
[----:B-1----:R-:W-:Y:S01]  /*0730*/  DADD R28, R28, R8 ;  /* 0x000000001c1c7229 */ /* 0x002fe20000000008 */
        /* <DEDUP_REMOVED lines=179> */
[----:B0-----:R-:W-:-:S08]  /*1270*/  DADD R14, R14, R28 ;  /* 0x000000000e0e7229 */ /* 0x001fd0000000001c */
[----:B-1----:R-:W-:-:S06]  /*1280*/  DADD R8, R14, R8 ;  /* 0x000000000e087229 */ /* 0x002fcc0000000008 */
[----:B------:R0:W1:Y:S02]  /*1290*/  F2F.F32.F64 R15, R8 ;  /* 0x00000008000f7310 */ /* 0x0000640000301000 */
[----:B0-----:R-:W-:Y:S02]  /*12a0*/  MOV R8, R4 ;  /* 0x0000000400087202 */ /* 0x001fe40000000f00 */
[----:B------:R-:W-:Y:S01]  /*12b0*/  MOV R9, R3 ;  /* 0x0000000300097202 */ /* 0x000fe20000000f00 */
[----:B------:R-:W-:Y:S01]  /*12c0*/  BAR.SYNC.DEFER_BLOCKING 0x0 ;  /* 0x0000000000007b1d */ /* 0x000fe20000010000 */
[----:B------:R-:W-:-:S04]  /*12d0*/  IADD3 R4, P1, PT, R4, 0x40, RZ ;  /* 0x0000004004047810 */ /* 0x000fc80007f3e0ff */
[----:B------:R-:W-:Y:S01]  /*12e0*/  IADD3.X R3, PT, PT, RZ, R3, RZ, P1, !PT ;  /* 0x00000003ff037210 */ /* 0x000fe20000ffe4ff */
[----:B-1----:R1:W-:Y:S01]  /*12f0*/  STG.E desc[UR8][R8.64], R15 ;  /* 0x0000000f08007986 */ /* 0x0023e2000c101908 */
[----:B------:R-:W-:Y:S07]  /*1300*/  BRA.U UP0, `(.L_x_0) ;  /* 0xfffffff100207547 */ /* 0x000fee000b83ffff */
[----:B------:R-:W-:-:S04]  /*1310*/  IADD3 R16, PT, PT, R16, 0x1, RZ ;  /* 0x0000000110107810 */ /* 0x000fc80007ffe0ff */
[----:B------:R-:W-:-:S13]  /*1320*/  ISETP.NE.AND P0, PT, R16, 0x20, PT ;  /* 0x000000201000780c */ /* 0x000fda0003f05270 */
[----:B------:R-:W-:Y:S05]  /*1330*/  @P0 BRA `(.L_x_1) ;  /* 0xffffffec00940947 */ /* 0x000fea000383ffff */
[----:B------:R-:W-:Y:S05]  /*1340*/  EXIT ;  /* 0x000000000000794d */ /* 0x000fea0003800000 */
.L_x_2:
[----:B------:R-:W-:-:S00]  /*1350*/  BRA `(.L_x_2) ;  /* 0xfffffffc00fc7947 */ /* 0x000fc0000383ffff */
[----:B------:R-:W-:-:S00]  /*1360*/  NOP ;  /* 0x0000000000007918 */ /* 0x000fc00000000000 */
        /* <DEDUP_REMOVED lines=9> */
.L_x_3:


//--------------------- .nv.shared._Z16attention_kernelPA64_fS0_S0_PA512_f --------------------------
	.section	.nv.shared._Z16attention_kernelPA64_fS0_S0_PA512_f,"aw",@nobits
	.sectionflags	@""
	.align	4
.nv.shared._Z16attention_kernelPA64_fS0_S0_PA512_f:
	.zero		9216


//--------------------- .nv.shared.reserved.0     --------------------------
	.section	.nv.shared.reserved.0,"aw",@nobits
	.weak		__nv_reservedSMEM_offset_0_alias
	.size		__nv_reservedSMEM_offset_0_alias, 0, 64
	.other		__nv_reservedSMEM_offset_0_alias,@"STO_CUDA_RESERVED_SHARED STV_DEFAULT"
__nv_reservedSMEM_offset_0_alias:
	.zero		0
	.zero		64


//--------------------- .nv.constant0._Z16attention_kernelPA64_fS0_S0_PA512_f --------------------------
	.section	.nv.constant0._Z16attention_kernelPA64_fS0_S0_PA512_f,"a",@progbits
	.sectionflags	@""
	.align	4
.nv.constant0._Z16attention_kernelPA64_fS0_S0_PA512_f:
	.zero		928


//--------------------- SYMBOLS --------------------------

	.type		.nv.reservedSmem.offset0,@object
	.size		.nv.reservedSmem.offset0,0x4
	.type		.nv.reservedSmem.cap,@object
	.size		.nv.reservedSmem.cap,0x4
